//
// Generated by NVIDIA NVVM Compiler
//
// Compiler Build ID: CL-36424714
// Cuda compilation tools, release 13.0, V13.0.88
// Based on NVVM 20.0.0
//

.version 9.0
.target sm_100
.address_size 64

	// .globl	gauge
.global .align 4 .b8 __cudart_i2opi_f[24] = {65, 144, 67, 60, 153, 149, 98, 219, 192, 221, 52, 245, 209, 87, 39, 252, 41, 21, 68, 78, 110, 131, 249, 162};

.visible .entry gauge(
	.param .u64 .ptr .align 1 gauge_param_0,
	.param .u64 .ptr .align 1 gauge_param_1,
	.param .u64 .ptr .align 1 gauge_param_2,
	.param .u32 gauge_param_3
)
{
	.local .align 4 .b8 	__local_depot0[28];
	.reg .b64 	%SP;
	.reg .b64 	%SPL;
	.reg .pred 	%p<17>;
	.reg .b32 	%r<84>;
	.reg .b32 	%f<65>;
	.reg .b64 	%rd<50>;
	.reg .b64 	%fd<5>;

	mov.u64 	%SPL, __local_depot0;
	ld.param.u64 	%rd16, [gauge_param_0];
	ld.param.u64 	%rd17, [gauge_param_1];
	ld.param.u64 	%rd18, [gauge_param_2];
	ld.param.u32 	%r29, [gauge_param_3];
	cvta.to.global.u64 	%rd19, %rd18;
	add.u64 	%rd1, %SPL, 0;
	mov.u32 	%r30, %ntid.x;
	mov.u32 	%r31, %ctaid.x;
	mov.u32 	%r32, %tid.x;
	mad.lo.s32 	%r1, %r30, %r31, %r32;
	mul.wide.s32 	%rd21, %r1, 8;
	add.s64 	%rd22, %rd19, %rd21;
	ld.global.f32 	%f11, [%rd22];
	neg.f32 	%f12, %f11;
	cvt.rn.f32.s32 	%f13, %r29;
	div.rn.f32 	%f1, %f12, %f13;
	mul.f32 	%f14, %f1, 0f3F22F983;
	cvt.rni.s32.f32 	%r83, %f14;
	cvt.rn.f32.s32 	%f15, %r83;
	fma.rn.f32 	%f16, %f15, 0fBFC90FDA, %f1;
	fma.rn.f32 	%f17, %f15, 0fB3A22168, %f16;
	fma.rn.f32 	%f64, %f15, 0fA7C234C5, %f17;
	abs.f32 	%f3, %f1;
	setp.ltu.f32 	%p1, %f3, 0f47CE4780;
	mov.u32 	%r79, %r83;
	mov.f32 	%f63, %f64;
	@%p1 bra 	$L__BB0_8;
	setp.neu.f32 	%p2, %f3, 0f7F800000;
	@%p2 bra 	$L__BB0_3;
	mov.f32 	%f20, 0f00000000;
	mul.rn.f32 	%f63, %f1, %f20;
	mov.b32 	%r79, 0;
	bra.uni 	$L__BB0_8;
$L__BB0_3:
	mov.b32 	%r3, %f1;
	shl.b32 	%r34, %r3, 8;
	or.b32  	%r4, %r34, -2147483648;
	mov.b64 	%rd46, 0;
	mov.b32 	%r76, 0;
	mov.u64 	%rd44, __cudart_i2opi_f;
	mov.u64 	%rd45, %rd1;
$L__BB0_4:
	.pragma "nounroll";
	ld.global.nc.u32 	%r35, [%rd44];
	mad.wide.u32 	%rd25, %r35, %r4, %rd46;
	shr.u64 	%rd46, %rd25, 32;
	st.local.u32 	[%rd45], %rd25;
	add.s32 	%r76, %r76, 1;
	add.s64 	%rd45, %rd45, 4;
	add.s64 	%rd44, %rd44, 4;
	setp.ne.s32 	%p3, %r76, 6;
	@%p3 bra 	$L__BB0_4;
	shr.u32 	%r36, %r3, 23;
	st.local.u32 	[%rd1+24], %rd46;
	and.b32  	%r7, %r36, 31;
	and.b32  	%r37, %r36, 224;
	add.s32 	%r38, %r37, -128;
	shr.u32 	%r39, %r38, 5;
	mul.wide.u32 	%rd26, %r39, 4;
	sub.s64 	%rd8, %rd1, %rd26;
	ld.local.u32 	%r77, [%rd8+24];
	ld.local.u32 	%r78, [%rd8+20];
	setp.eq.s32 	%p4, %r7, 0;
	@%p4 bra 	$L__BB0_7;
	shf.l.wrap.b32 	%r77, %r78, %r77, %r7;
	ld.local.u32 	%r40, [%rd8+16];
	shf.l.wrap.b32 	%r78, %r40, %r78, %r7;
$L__BB0_7:
	shr.u32 	%r41, %r77, 30;
	shf.l.wrap.b32 	%r42, %r78, %r77, 2;
	shl.b32 	%r43, %r78, 2;
	shr.u32 	%r44, %r42, 31;
	add.s32 	%r45, %r44, %r41;
	neg.s32 	%r46, %r45;
	setp.lt.s32 	%p5, %r3, 0;
	selp.b32 	%r79, %r46, %r45, %p5;
	xor.b32  	%r47, %r42, %r3;
	shr.s32 	%r48, %r42, 31;
	xor.b32  	%r49, %r48, %r42;
	xor.b32  	%r50, %r48, %r43;
	cvt.u64.u32 	%rd27, %r49;
	shl.b64 	%rd28, %rd27, 32;
	cvt.u64.u32 	%rd29, %r50;
	or.b64  	%rd30, %rd28, %rd29;
	cvt.rn.f64.s64 	%fd1, %rd30;
	mul.f64 	%fd2, %fd1, 0d3BF921FB54442D19;
	cvt.rn.f32.f64 	%f18, %fd2;
	neg.f32 	%f19, %f18;
	setp.lt.s32 	%p6, %r47, 0;
	selp.f32 	%f63, %f19, %f18, %p6;
$L__BB0_8:
	setp.ltu.f32 	%p7, %f3, 0f47CE4780;
	add.s32 	%r52, %r79, 1;
	mul.rn.f32 	%f21, %f63, %f63;
	and.b32  	%r53, %r79, 1;
	setp.eq.b32 	%p8, %r53, 1;
	selp.f32 	%f22, %f63, 0f3F800000, %p8;
	fma.rn.f32 	%f23, %f21, %f22, 0f00000000;
	fma.rn.f32 	%f24, %f21, 0f37CBAC00, 0fBAB607ED;
	selp.f32 	%f25, 0fB94D4153, %f24, %p8;
	selp.f32 	%f26, 0f3C0885E4, 0f3D2AAABB, %p8;
	fma.rn.f32 	%f27, %f25, %f21, %f26;
	selp.f32 	%f28, 0fBE2AAAA8, 0fBEFFFFFF, %p8;
	fma.rn.f32 	%f29, %f27, %f21, %f28;
	fma.rn.f32 	%f30, %f29, %f23, %f22;
	and.b32  	%r54, %r52, 2;
	setp.eq.s32 	%p9, %r54, 0;
	mov.f32 	%f31, 0f00000000;
	sub.f32 	%f32, %f31, %f30;
	selp.f32 	%f7, %f30, %f32, %p9;
	@%p7 bra 	$L__BB0_16;
	setp.neu.f32 	%p10, %f3, 0f7F800000;
	@%p10 bra 	$L__BB0_11;
	mov.f32 	%f35, 0f00000000;
	mul.rn.f32 	%f64, %f1, %f35;
	mov.b32 	%r83, 0;
	bra.uni 	$L__BB0_16;
$L__BB0_11:
	mov.b32 	%r16, %f1;
	shl.b32 	%r56, %r16, 8;
	or.b32  	%r17, %r56, -2147483648;
	mov.b64 	%rd49, 0;
	mov.b32 	%r80, 0;
	mov.u64 	%rd47, __cudart_i2opi_f;
	mov.u64 	%rd48, %rd1;
$L__BB0_12:
	.pragma "nounroll";
	ld.global.nc.u32 	%r57, [%rd47];
	mad.wide.u32 	%rd33, %r57, %r17, %rd49;
	shr.u64 	%rd49, %rd33, 32;
	st.local.u32 	[%rd48], %rd33;
	add.s32 	%r80, %r80, 1;
	add.s64 	%rd48, %rd48, 4;
	add.s64 	%rd47, %rd47, 4;
	setp.ne.s32 	%p11, %r80, 6;
	@%p11 bra 	$L__BB0_12;
	shr.u32 	%r58, %r16, 23;
	st.local.u32 	[%rd1+24], %rd49;
	and.b32  	%r20, %r58, 31;
	and.b32  	%r59, %r58, 224;
	add.s32 	%r60, %r59, -128;
	shr.u32 	%r61, %r60, 5;
	mul.wide.u32 	%rd34, %r61, 4;
	sub.s64 	%rd15, %rd1, %rd34;
	ld.local.u32 	%r81, [%rd15+24];
	ld.local.u32 	%r82, [%rd15+20];
	setp.eq.s32 	%p12, %r20, 0;
	@%p12 bra 	$L__BB0_15;
	shf.l.wrap.b32 	%r81, %r82, %r81, %r20;
	ld.local.u32 	%r62, [%rd15+16];
	shf.l.wrap.b32 	%r82, %r62, %r82, %r20;
$L__BB0_15:
	shr.u32 	%r63, %r81, 30;
	shf.l.wrap.b32 	%r64, %r82, %r81, 2;
	shl.b32 	%r65, %r82, 2;
	shr.u32 	%r66, %r64, 31;
	add.s32 	%r67, %r66, %r63;
	neg.s32 	%r68, %r67;
	setp.lt.s32 	%p13, %r16, 0;
	selp.b32 	%r83, %r68, %r67, %p13;
	xor.b32  	%r69, %r64, %r16;
	shr.s32 	%r70, %r64, 31;
	xor.b32  	%r71, %r70, %r64;
	xor.b32  	%r72, %r70, %r65;
	cvt.u64.u32 	%rd35, %r71;
	shl.b64 	%rd36, %rd35, 32;
	cvt.u64.u32 	%rd37, %r72;
	or.b64  	%rd38, %rd36, %rd37;
	cvt.rn.f64.s64 	%fd3, %rd38;
	mul.f64 	%fd4, %fd3, 0d3BF921FB54442D19;
	cvt.rn.f32.f64 	%f33, %fd4;
	neg.f32 	%f34, %f33;
	setp.lt.s32 	%p14, %r69, 0;
	selp.f32 	%f64, %f34, %f33, %p14;
$L__BB0_16:
	cvta.to.global.u64 	%rd39, %rd16;
	cvta.to.global.u64 	%rd40, %rd17;
	mul.rn.f32 	%f36, %f64, %f64;
	and.b32  	%r74, %r83, 1;
	setp.eq.b32 	%p15, %r74, 1;
	selp.f32 	%f37, 0f3F800000, %f64, %p15;
	fma.rn.f32 	%f38, %f36, %f37, 0f00000000;
	fma.rn.f32 	%f39, %f36, 0f37CBAC00, 0fBAB607ED;
	selp.f32 	%f40, %f39, 0fB94D4153, %p15;
	selp.f32 	%f41, 0f3D2AAABB, 0f3C0885E4, %p15;
	fma.rn.f32 	%f42, %f40, %f36, %f41;
	selp.f32 	%f43, 0fBEFFFFFF, 0fBE2AAAA8, %p15;
	fma.rn.f32 	%f44, %f42, %f36, %f43;
	fma.rn.f32 	%f45, %f44, %f38, %f37;
	and.b32  	%r75, %r83, 2;
	setp.eq.s32 	%p16, %r75, 0;
	mov.f32 	%f46, 0f00000000;
	sub.f32 	%f47, %f46, %f45;
	selp.f32 	%f48, %f45, %f47, %p16;
	add.s64 	%rd42, %rd39, %rd21;
	ld.global.v2.f32 	{%f49, %f50}, [%rd42];
	mul.f32 	%f51, %f7, %f49;
	mul.f32 	%f52, %f50, %f48;
	sub.f32 	%f53, %f51, %f52;
	mul.f32 	%f54, %f49, %f48;
	fma.rn.f32 	%f55, %f7, %f50, %f54;
	st.global.v2.f32 	[%rd42], {%f53, %f55};
	add.s64 	%rd43, %rd40, %rd21;
	ld.global.v2.f32 	{%f56, %f57}, [%rd43];
	mul.f32 	%f58, %f7, %f56;
	mul.f32 	%f59, %f57, %f48;
	sub.f32 	%f60, %f58, %f59;
	mul.f32 	%f61, %f56, %f48;
	fma.rn.f32 	%f62, %f7, %f57, %f61;
	st.global.v2.f32 	[%rd43], {%f60, %f62};
	ret;

}


// ===== COMPILED SASS (sm_100) =====

	.target	sm_100

	.elftype	@"ET_EXEC"


//--------------------- .note.nv.tkinfo           --------------------------
	.section	.note.nv.tkinfo,"",@"SHT_NOTE"
	.sectionflags	@"SHF_NOTE_NV_TKINFO"
	.tkinfo
        /*0018*/ 	.word	0x00000002
        /*0030*/ 	.string	""
        /*0030*/ 	.string	"ptxas"
        /*0030*/ 	.string	"Cuda compilation tools, release 13.0, V13.0.88"
        /*0030*/ 	.string	"Build cuda_13.0.r13.0/compiler.36424714_0"
        /*0030*/ 	.string	"-arch sm_100 -m 64 "



//--------------------- .note.nv.cuinfo           --------------------------
	.section	.note.nv.cuinfo,"",@"SHT_NOTE"
	.sectionflags	@"SHF_NOTE_NV_CUINFO"
        /*0018*/ 	.short	0x0002
        /*001a*/ 	.short	0x0064
        /*001c*/ 	.short	0x0082
	.zero		2


//--------------------- .nv.info                  --------------------------
	.section	.nv.info,"",@"SHT_CUDA_INFO"
	.align	4


	//----- nvinfo : EIATTR_REGCOUNT
	.align		4
        /*0000*/ 	.byte	0x04, 0x2f
        /*0002*/ 	.short	(.L_2 - .L_1)
	.align		4
.L_1:
        /*0004*/ 	.word	index@(gauge)
        /*0008*/ 	.word	0x00000012


	//----- nvinfo : EIATTR_FRAME_SIZE
	.align		4
.L_2:
        /*000c*/ 	.byte	0x04, 0x11
        /*000e*/ 	.short	(.L_4 - .L_3)
	.align		4
.L_3:
        /*0010*/ 	.word	index@($__internal_0_$__cuda_sm3x_div_rn_noftz_f32_slowpath)
        /*0014*/ 	.word	0x00000020


	//----- nvinfo : EIATTR_FRAME_SIZE
	.align		4
.L_4:
        /*0018*/ 	.byte	0x04, 0x11
        /*001a*/ 	.short	(.L_6 - .L_5)
	.align		4
.L_5:
        /*001c*/ 	.word	index@(gauge)
        /*0020*/ 	.word	0x00000020


	//----- nvinfo : EIATTR_MIN_STACK_SIZE
	.align		4
.L_6:
        /*0024*/ 	.byte	0x04, 0x12
        /*0026*/ 	.short	(.L_8 - .L_7)
	.align		4
.L_7:
        /*0028*/ 	.word	index@(gauge)
        /*002c*/ 	.word	0x00000020
.L_8:


//--------------------- .nv.compat                --------------------------
	.section	.nv.compat,"",@"SHT_CUDA_COMPAT_INFO"
	.align	4
        /*0000*/ 	.byte	0x02, 0x09, 0x00, 0x00, 0x02, 0x02, 0x01, 0x00, 0x02, 0x05, 0x05, 0x00, 0x03, 0x07, 0x01, 0x01
        /*0010*/ 	.byte	0x02, 0x03, 0x00, 0x00, 0x02, 0x06, 0x01, 0x00, 0x04, 0x0b, 0x08, 0x00, 0x01, 0x00, 0x00, 0x00
        /*0020*/ 	.byte	0x00, 0x00, 0x00, 0x00


//--------------------- .nv.info.gauge            --------------------------
	.section	.nv.info.gauge,"",@"SHT_CUDA_INFO"
	.sectionflags	@""
	.align	4


	//----- nvinfo : EIATTR_CUDA_API_VERSION
	.align		4
        /*0000*/ 	.byte	0x04, 0x37
        /*0002*/ 	.short	(.L_10 - .L_9)
.L_9:
        /*0004*/ 	.word	0x00000082


	//----- nvinfo : EIATTR_KPARAM_INFO
	.align		4
.L_10:
        /*0008*/ 	.byte	0x04, 0x17
        /*000a*/ 	.short	(.L_12 - .L_11)
.L_11:
        /*000c*/ 	.word	0x00000000
        /*0010*/ 	.short	0x0003
        /*0012*/ 	.short	0x0018
        /*0014*/ 	.byte	0x00, 0xf0, 0x11, 0x00


	//----- nvinfo : EIATTR_KPARAM_INFO
	.align		4
.L_12:
        /*0018*/ 	.byte	0x04, 0x17
        /*001a*/ 	.short	(.L_14 - .L_13)
.L_13:
        /*001c*/ 	.word	0x00000000
        /*0020*/ 	.short	0x0002
        /*0022*/ 	.short	0x0010
        /*0024*/ 	.byte	0x00, 0xf5, 0x21, 0x00


	//----- nvinfo : EIATTR_KPARAM_INFO
	.align		4
.L_14:
        /*0028*/ 	.byte	0x04, 0x17
        /*002a*/ 	.short	(.L_16 - .L_15)
.L_15:
        /*002c*/ 	.word	0x00000000
        /*0030*/ 	.short	0x0001
        /*0032*/ 	.short	0x0008
        /*0034*/ 	.byte	0x00, 0xf5, 0x21, 0x00


	//----- nvinfo : EIATTR_KPARAM_INFO
	.align		4
.L_16:
        /*0038*/ 	.byte	0x04, 0x17
        /*003a*/ 	.short	(.L_18 - .L_17)
.L_17:
        /*003c*/ 	.word	0x00000000
        /*0040*/ 	.short	0x0000
        /*0042*/ 	.short	0x0000
        /*0044*/ 	.byte	0x00, 0xf5, 0x21, 0x00


	//----- nvinfo : EIATTR_SPARSE_MMA_MASK
	.align		4
.L_18:
        /*0048*/ 	.byte	0x03, 0x50
        /*004a*/ 	.short	0x0000


	//----- nvinfo : EIATTR_MAXREG_COUNT
	.align		4
        /*004c*/ 	.byte	0x03, 0x1b
        /*004e*/ 	.short	0x00ff


	//----- nvinfo : EIATTR_MERCURY_ISA_VERSION
	.align		4
        /*0050*/ 	.byte	0x03, 0x5f
        /*0052*/ 	.short	0x0101


	//----- nvinfo : EIATTR_VRC_CTA_INIT_COUNT
	.align		4
        /*0054*/ 	.byte	0x02, 0x4a
	.zero		1
	.zero		1


	//----- nvinfo : EIATTR_EXIT_INSTR_OFFSETS
	.align		4
        /*0058*/ 	.byte	0x04, 0x1c
        /*005a*/ 	.short	(.L_20 - .L_19)


	//   ....[0]....
.L_19:
        /*005c*/ 	.word	0x00000ca0


	//----- nvinfo : EIATTR_CRS_STACK_SIZE
	.align		4
.L_20:
        /*0060*/ 	.byte	0x04, 0x1e
        /*0062*/ 	.short	(.L_22 - .L_21)
.L_21:
        /*0064*/ 	.word	0x00000000


	//----- nvinfo : EIATTR_CBANK_PARAM_SIZE
	.align		4
.L_22:
        /*0068*/ 	.byte	0x03, 0x19
        /*006a*/ 	.short	0x001c


	//----- nvinfo : EIATTR_PARAM_CBANK
	.align		4
        /*006c*/ 	.byte	0x04, 0x0a
        /*006e*/ 	.short	(.L_24 - .L_23)
	.align		4
.L_23:
        /*0070*/ 	.word	index@(.nv.constant0.gauge)
        /*0074*/ 	.short	0x0380
        /*0076*/ 	.short	0x001c


	//----- nvinfo : EIATTR_SW_WAR
	.align		4
.L_24:
        /*0078*/ 	.byte	0x04, 0x36
        /*007a*/ 	.short	(.L_26 - .L_25)
.L_25:
        /*007c*/ 	.word	0x00000008
.L_26:


//--------------------- .nv.callgraph             --------------------------
	.section	.nv.callgraph,"",@"SHT_CUDA_CALLGRAPH"
	.align	4
	.sectionentsize	8
	.align		4
        /*0000*/ 	.word	0x00000000
	.align		4
        /*0004*/ 	.word	0xffffffff
	.align		4
        /*0008*/ 	.word	0x00000000
	.align		4
        /*000c*/ 	.word	0xfffffffe
	.align		4
        /*0010*/ 	.word	0x00000000
	.align		4
        /*0014*/ 	.word	0xfffffffd
	.align		4
        /*0018*/ 	.word	0x00000000
	.align		4
        /*001c*/ 	.word	0xfffffffc


//--------------------- .nv.constant4             --------------------------
	.section	.nv.constant4,"a",@progbits
	.align	8
	.align		8
.nv.constant4:
        /*0000*/ 	.dword	__cudart_i2opi_f


//--------------------- .text.gauge               --------------------------
	.section	.text.gauge,"ax",@progbits
	.align	128
        .global         gauge
        .type           gauge,@function
        .size           gauge,(.L_x_20 - gauge)
        .other          gauge,@"STO_CUDA_ENTRY STV_DEFAULT"
gauge:
.text.gauge:
[----:B------:R-:W0:Y:S01]  /*0000*/  LDC R1, c[0x0][0x37c] ;  /* 0x0000df00ff017b82 */ /* 0x000e220000000800 */
[----:B------:R-:W1:Y:S07]  /*0010*/  S2R R5, SR_CTAID.X ;  /* 0x0000000000057919 */ /* 0x000e6e0000002500 */
[----:B------:R-:W2:Y:S01]  /*0020*/  LDC.64 R2, c[0x0][0x390] ;  /* 0x0000e400ff027b82 */ /* 0x000ea20000000a00 */
[----:B------:R-:W1:Y:S01]  /*0030*/  LDCU UR4, c[0x0][0x360] ;  /* 0x00006c00ff0477ac */ /* 0x000e620008000800 */
[----:B0-----:R-:W-:Y:S01]  /*0040*/  VIADD R1, R1, 0xffffffe0 ;  /* 0xffffffe001017836 */ /* 0x001fe20000000000 */
[----:B------:R-:W1:Y:S01]  /*0050*/  S2R R0, SR_TID.X ;  /* 0x0000000000007919 */ /* 0x000e620000002100 */
[----:B------:R-:W0:Y:S01]  /*0060*/  LDCU.64 UR6, c[0x0][0x358] ;  /* 0x00006b00ff0677ac */ /* 0x000e220008000a00 */
[----:B-1----:R-:W-:Y:S01]  /*0070*/  IMAD R5, R5, UR4, R0 ;  /* 0x0000000405057c24 */ /* 0x002fe2000f8e0200 */
[----:B------:R-:W1:Y:S03]  /*0080*/  LDCU UR4, c[0x0][0x398] ;  /* 0x00007300ff0477ac */ /* 0x000e660008000800 */
[----:B--2---:R-:W-:-:S05]  /*0090*/  IMAD.WIDE R2, R5, 0x8, R2 ;  /* 0x0000000805027825 */ /* 0x004fca00078e0202 */
[----:B0-----:R-:W2:Y:S01]  /*00a0*/  LDG.E R0, desc[UR6][R2.64] ;  /* 0x0000000602007981 */ /* 0x001ea2000c1e1900 */
[----:B------:R-:W-:Y:S01]  /*00b0*/  BSSY.RECONVERGENT B0, `(.L_x_0) ;  /* 0x000000e000007945 */ /* 0x000fe20003800200 */
[----:B-1----:R-:W-:-:S04]  /*00c0*/  I2FP.F32.S32 R9, UR4 ;  /* 0x0000000400097c45 */ /* 0x002fc80008201400 */
[----:B------:R-:W0:Y:S02]  /*00d0*/  MUFU.RCP R4, R9 ;  /* 0x0000000900047308 */ /* 0x000e240000001000 */
[----:B0-----:R-:W-:-:S04]  /*00e0*/  FFMA R7, -R9, R4, 1 ;  /* 0x3f80000009077423 */ /* 0x001fc80000000104 */
[----:B------:R-:W-:Y:S02]  /*00f0*/  FFMA R7, R4, R7, R4 ;  /* 0x0000000704077223 */ /* 0x000fe40000000004 */
[----:B--2---:R-:W0:Y:S02]  /*0100*/  FCHK P0, -R0, R9 ;  /* 0x0000000900007302 */ /* 0x004e240000000100 */
[----:B------:R-:W-:-:S04]  /*0110*/  FFMA R4, -R0, R7, RZ ;  /* 0x0000000700047223 */ /* 0x000fc800000001ff */
[----:B------:R-:W-:-:S04]  /*0120*/  FFMA R6, -R9, R4, -R0 ;  /* 0x0000000409067223 */ /* 0x000fc80000000900 */
[----:B------:R-:W-:Y:S01]  /*0130*/  FFMA R7, R7, R6, R4 ;  /* 0x0000000607077223 */ /* 0x000fe20000000004 */
[----:B0-----:R-:W-:Y:S06]  /*0140*/  @!P0 BRA `(.L_x_1) ;  /* 0x0000000000108947 */ /* 0x001fec0003800000 */
[----:B------:R-:W-:Y:S01]  /*0150*/  FADD R3, -R0, -RZ ;  /* 0x800000ff00037221 */ /* 0x000fe20000000100 */
[----:B------:R-:W-:-:S07]  /*0160*/  MOV R2, 0x180 ;  /* 0x0000018000027802 */ /* 0x000fce0000000f00 */
[----:B------:R-:W-:Y:S05]  /*0170*/  CALL.REL.NOINC `($__internal_0_$__cuda_sm3x_div_rn_noftz_f32_slowpath) ;  /* 0x0000000800cc7944 */ /* 0x000fea0003c00000 */
[----:B------:R-:W-:-:S07]  /*0180*/  IMAD.MOV.U32 R7, RZ, RZ, R0 ;  /* 0x000000ffff077224 */ /* 0x000fce00078e0000 */
.L_x_1:
[----:B------:R-:W-:Y:S05]  /*0190*/  BSYNC.RECONVERGENT B0 ;  /* 0x0000000000007941 */ /* 0x000fea0003800200 */
.L_x_0:
[C---:B------:R-:W-:Y:S01]  /*01a0*/  FMUL R0, R7.reuse, 0.63661974668502807617 ;  /* 0x3f22f98307007820 */ /* 0x040fe20000400000 */
[----:B------:R-:W-:Y:S01]  /*01b0*/  FSETP.GE.AND P0, PT, |R7|, 105615, PT ;  /* 0x47ce47800700780b */ /* 0x000fe20003f06200 */
[----:B------:R-:W-:Y:S04]  /*01c0*/  BSSY.RECONVERGENT B0, `(.L_x_2) ;  /* 0x0000040000007945 */ /* 0x000fe80003800200 */
[----:B------:R-:W0:Y:S02]  /*01d0*/  F2I.NTZ R0, R0 ;  /* 0x0000000000007305 */ /* 0x000e240000203100 */
[----:B0-----:R-:W-:Y:S01]  /*01e0*/  I2FP.F32.S32 R2, R0 ;  /* 0x0000000000027245 */ /* 0x001fe20000201400 */
[----:B------:R-:W-:-:S04]  /*01f0*/  IMAD.MOV.U32 R12, RZ, RZ, R0 ;  /* 0x000000ffff0c7224 */ /* 0x000fc800078e0000 */
[----:B------:R-:W-:-:S04]  /*0200*/  FFMA R3, R2, -1.5707962512969970703, R7 ;  /* 0xbfc90fda02037823 */ /* 0x000fc80000000007 */
[----:B------:R-:W-:-:S04]  /*0210*/  FFMA R3, R2, -7.5497894158615963534e-08, R3 ;  /* 0xb3a2216802037823 */ /* 0x000fc80000000003 */
[----:B------:R-:W-:-:S04]  /*0220*/  FFMA R11, R2, -5.3903029534742383927e-15, R3 ;  /* 0xa7c234c5020b7823 */ /* 0x000fc80000000003 */
[----:B------:R-:W-:Y:S01]  /*0230*/  IMAD.MOV.U32 R2, RZ, RZ, R11 ;  /* 0x000000ffff027224 */ /* 0x000fe200078e000b */
[----:B------:R-:W-:Y:S06]  /*0240*/  @!P0 BRA `(.L_x_3) ;  /* 0x0000000000dc8947 */ /* 0x000fec0003800000 */
[----:B------:R-:W-:-:S13]  /*0250*/  FSETP.NEU.AND P0, PT, |R7|, +INF , PT ;  /* 0x7f8000000700780b */ /* 0x000fda0003f0d200 */
[----:B------:R-:W-:Y:S01]  /*0260*/  @!P0 FMUL R2, RZ, R7 ;  /* 0x00000007ff028220 */ /* 0x000fe20000400000 */
[----:B------:R-:W-:Y:S01]  /*0270*/  @!P0 IMAD.MOV.U32 R0, RZ, RZ, RZ ;  /* 0x000000ffff008224 */ /* 0x000fe200078e00ff */
[----:B------:R-:W-:Y:S06]  /*0280*/  @!P0 BRA `(.L_x_3) ;  /* 0x0000000000cc8947 */ /* 0x000fec0003800000 */
[----:B------:R-:W-:Y:S01]  /*0290*/  IMAD.SHL.U32 R2, R7, 0x100, RZ ;  /* 0x0000010007027824 */ /* 0x000fe200078e00ff */
[----:B------:R-:W0:Y:S01]  /*02a0*/  LDCU.64 UR8, c[0x4][URZ] ;  /* 0x01000000ff0877ac */ /* 0x000e220008000a00 */
[----:B------:R-:W-:Y:S02]  /*02b0*/  IMAD.MOV.U32 R6, RZ, RZ, RZ ;  /* 0x000000ffff067224 */ /* 0x000fe400078e00ff */
[----:B------:R-:W-:Y:S01]  /*02c0*/  IMAD.MOV.U32 R0, RZ, RZ, R1 ;  /* 0x000000ffff007224 */ /* 0x000fe200078e0001 */
[----:B------:R-:W-:Y:S01]  /*02d0*/  LOP3.LUT R15, R2, 0x80000000, RZ, 0xfc, !PT ;  /* 0x80000000020f7812 */ /* 0x000fe200078efcff */
[----:B------:R-:W-:Y:S01]  /*02e0*/  UMOV UR5, URZ ;  /* 0x000000ff00057c82 */ /* 0x000fe20008000000 */
[----:B------:R-:W-:-:S05]  /*02f0*/  UMOV UR4, URZ ;  /* 0x000000ff00047c82 */ /* 0x000fca0008000000 */
.L_x_4:
[----:B0-----:R-:W-:Y:S02]  /*0300*/  IMAD.U32 R8, RZ, RZ, UR8 ;  /* 0x00000008ff087e24 */ /* 0x001fe4000f8e00ff */
[----:B------:R-:W-:-:S05]  /*0310*/  IMAD.U32 R9, RZ, RZ, UR9 ;  /* 0x00000009ff097e24 */ /* 0x000fca000f8e00ff */
[----:B------:R-:W2:Y:S01]  /*0320*/  LDG.E.CONSTANT R2, desc[UR6][R8.64] ;  /* 0x0000000608027981 */ /* 0x000ea2000c1e9900 */
[----:B------:R-:W-:Y:S02]  /*0330*/  UIADD3 UR8, UP0, UPT, UR8, 0x4, URZ ;  /* 0x0000000408087890 */ /* 0x000fe4000ff1e0ff */
[----:B------:R-:W-:Y:S02]  /*0340*/  UIADD3 UR4, UPT, UPT, UR4, 0x1, URZ ;  /* 0x0000000104047890 */ /* 0x000fe4000fffe0ff */
[----:B------:R-:W-:Y:S02]  /*0350*/  UIADD3.X UR9, UPT, UPT, URZ, UR9, URZ, UP0, !UPT ;  /* 0x00000009ff097290 */ /* 0x000fe400087fe4ff */
[----:B------:R-:W-:Y:S01]  /*0360*/  UISETP.NE.AND UP0, UPT, UR4, 0x6, UPT ;  /* 0x000000060400788c */ /* 0x000fe2000bf05270 */
[----:B--2---:R-:W-:-:S03]  /*0370*/  IMAD.WIDE.U32 R2, R2, R15, RZ ;  /* 0x0000000f02027225 */ /* 0x004fc600078e00ff */
[----:B------:R-:W-:-:S04]  /*0380*/  IADD3 R13, P0, PT, R2, R6, RZ ;  /* 0x00000006020d7210 */ /* 0x000fc80007f1e0ff */
[----:B------:R-:W-:Y:S01]  /*0390*/  IADD3.X R6, PT, PT, R3, UR5, RZ, P0, !PT ;  /* 0x0000000503067c10 */ /* 0x000fe200087fe4ff */
[----:B------:R0:W-:Y:S02]  /*03a0*/  STL [R0], R13 ;  /* 0x0000000d00007387 */ /* 0x0001e40000100800 */
[----:B0-----:R-:W-:Y:S01]  /*03b0*/  VIADD R0, R0, 0x4 ;  /* 0x0000000400007836 */ /* 0x001fe20000000000 */
[----:B------:R-:W-:Y:S06]  /*03c0*/  BRA.U UP0, `(.L_x_4) ;  /* 0xfffffffd00cc7547 */ /* 0x000fec000b83ffff */
[----:B------:R-:W-:Y:S01]  /*03d0*/  SHF.R.U32.HI R4, RZ, 0x17, R7 ;  /* 0x00000017ff047819 */ /* 0x000fe20000011607 */
[----:B------:R0:W-:Y:S03]  /*03e0*/  STL [R1+0x18], R6 ;  /* 0x0000180601007387 */ /* 0x0001e60000100800 */
[C---:B------:R-:W-:Y:S02]  /*03f0*/  LOP3.LUT R0, R4.reuse, 0xe0, RZ, 0xc0, !PT ;  /* 0x000000e004007812 */ /* 0x040fe400078ec0ff */
[----:B------:R-:W-:-:S03]  /*0400*/  LOP3.LUT P0, RZ, R4, 0x1f, RZ, 0xc0, !PT ;  /* 0x0000001f04ff7812 */ /* 0x000fc6000780c0ff */
[----:B------:R-:W-:-:S05]  /*0410*/  VIADD R0, R0, 0xffffff80 ;  /* 0xffffff8000007836 */ /* 0x000fca0000000000 */
[----:B------:R-:W-:-:S05]  /*0420*/  SHF.R.U32.HI R0, RZ, 0x5, R0 ;  /* 0x00000005ff007819 */ /* 0x000fca0000011600 */
[----:B------:R-:W-:-:S05]  /*0430*/  IMAD R10, R0, -0x4, R1 ;  /* 0xfffffffc000a7824 */ /* 0x000fca00078e0201 */
[----:B------:R-:W2:Y:S04]  /*0440*/  LDL R0, [R10+0x18] ;  /* 0x000018000a007983 */ /* 0x000ea80000100800 */
[----:B------:R-:W2:Y:S04]  /*0450*/  LDL R3, [R10+0x14] ;  /* 0x000014000a037983 */ /* 0x000ea80000100800 */
[----:B------:R-:W3:Y:S01]  /*0460*/  @P0 LDL R2, [R10+0x10] ;  /* 0x000010000a020983 */ /* 0x000ee20000100800 */
[----:B------:R-:W-:Y:S01]  /*0470*/  LOP3.LUT R4, R4, 0x1f, RZ, 0xc0, !PT ;  /* 0x0000001f04047812 */ /* 0x000fe200078ec0ff */
[----:B------:R-:W-:Y:S01]  /*0480*/  UMOV UR4, 0x54442d19 ;  /* 0x54442d1900047882 */ /* 0x000fe20000000000 */
[----:B------:R-:W-:-:S02]  /*0490*/  UMOV UR5, 0x3bf921fb ;  /* 0x3bf921fb00057882 */ /* 0x000fc40000000000 */
[-C--:B--2---:R-:W-:Y:S02]  /*04a0*/  @P0 SHF.L.W.U32.HI R0, R3, R4.reuse, R0 ;  /* 0x0000000403000219 */ /* 0x084fe40000010e00 */
[----:B---3--:R-:W-:Y:S02]  /*04b0*/  @P0 SHF.L.W.U32.HI R3, R2, R4, R3 ;  /* 0x0000000402030219 */ /* 0x008fe40000010e03 */
[----:B------:R-:W-:Y:S02]  /*04c0*/  ISETP.GE.AND P0, PT, R7, RZ, PT ;  /* 0x000000ff0700720c */ /* 0x000fe40003f06270 */
[C---:B------:R-:W-:Y:S01]  /*04d0*/  SHF.L.W.U32.HI R2, R3.reuse, 0x2, R0 ;  /* 0x0000000203027819 */ /* 0x040fe20000010e00 */
[----:B------:R-:W-:-:S03]  /*04e0*/  IMAD.SHL.U32 R3, R3, 0x4, RZ ;  /* 0x0000000403037824 */ /* 0x000fc600078e00ff */
[----:B------:R-:W-:-:S04]  /*04f0*/  SHF.R.S32.HI R4, RZ, 0x1f, R2 ;  /* 0x0000001fff047819 */ /* 0x000fc80000011402 */
[C---:B------:R-:W-:Y:S02]  /*0500*/  LOP3.LUT R8, R4.reuse, R3, RZ, 0x3c, !PT ;  /* 0x0000000304087212 */ /* 0x040fe400078e3cff */
[----:B------:R-:W-:Y:S02]  /*0510*/  LOP3.LUT R9, R4, R2, RZ, 0x3c, !PT ;  /* 0x0000000204097212 */ /* 0x000fe400078e3cff */
[----:B------:R-:W-:Y:S02]  /*0520*/  SHF.R.U32.HI R3, RZ, 0x1e, R0 ;  /* 0x0000001eff037819 */ /* 0x000fe40000011600 */
[C---:B------:R-:W-:Y:S02]  /*0530*/  LOP3.LUT R4, R2.reuse, R7, RZ, 0x3c, !PT ;  /* 0x0000000702047212 */ /* 0x040fe400078e3cff */
[----:B------:R-:W1:Y:S01]  /*0540*/  I2F.F64.S64 R8, R8 ;  /* 0x0000000800087312 */ /* 0x000e620000301c00 */
[----:B------:R-:W-:Y:S02]  /*0550*/  LEA.HI R0, R2, R3, RZ, 0x1 ;  /* 0x0000000302007211 */ /* 0x000fe400078f08ff */
[----:B------:R-:W-:-:S03]  /*0560*/  ISETP.GE.AND P1, PT, R4, RZ, PT ;  /* 0x000000ff0400720c */ /* 0x000fc60003f26270 */
[----:B------:R-:W-:-:S04]  /*0570*/  IMAD.MOV R2, RZ, RZ, -R0 ;  /* 0x000000ffff027224 */ /* 0x000fc800078e0a00 */
[----:B------:R-:W-:Y:S01]  /*0580*/  @!P0 IMAD.MOV.U32 R0, RZ, RZ, R2 ;  /* 0x000000ffff008224 */ /* 0x000fe200078e0002 */
[----:B-1----:R-:W-:-:S10]  /*0590*/  DMUL R14, R8, UR4 ;  /* 0x00000004080e7c28 */ /* 0x002fd40008000000 */
[----:B------:R-:W1:Y:S02]  /*05a0*/  F2F.F32.F64 R14, R14 ;  /* 0x0000000e000e7310 */ /* 0x000e640000301000 */
[----:B01----:R-:W-:-:S07]  /*05b0*/  FSEL R2, -R14, R14, !P1 ;  /* 0x0000000e0e027208 */ /* 0x003fce0004800100 */
.L_x_3:
[----:B------:R-:W-:Y:S05]  /*05c0*/  BSYNC.RECONVERGENT B0 ;  /* 0x0000000000007941 */ /* 0x000fea0003800200 */
.L_x_2:
[----:B------:R-:W-:Y:S01]  /*05d0*/  LOP3.LUT R6, R0, 0x1, RZ, 0xc0, !PT ;  /* 0x0000000100067812 */ /* 0x000fe200078ec0ff */
[----:B------:R-:W-:Y:S02]  /*05e0*/  IMAD.MOV.U32 R13, RZ, RZ, 0x37cbac00 ;  /* 0x37cbac00ff0d7424 */ /* 0x000fe400078e00ff */
[----:B------:R-:W-:Y:S01]  /*05f0*/  FMUL R3, R2, R2 ;  /* 0x0000000202037220 */ /* 0x000fe20000400000 */
[----:B------:R-:W-:Y:S01]  /*0600*/  VIADD R0, R0, 0x1 ;  /* 0x0000000100007836 */ /* 0x000fe20000000000 */
[----:B------:R-:W-:Y:S01]  /*0610*/  ISETP.NE.U32.AND P0, PT, R6, 0x1, PT ;  /* 0x000000010600780c */ /* 0x000fe20003f05070 */
[----:B------:R-:W-:Y:S02]  /*0620*/  IMAD.MOV.U32 R6, RZ, RZ, 0x3c0885e4 ;  /* 0x3c0885e4ff067424 */ /* 0x000fe400078e00ff */
[----:B------:R-:W-:Y:S01]  /*0630*/  FFMA R4, R3, R13, -0.0013887860113754868507 ;  /* 0xbab607ed03047423 */ /* 0x000fe2000000000d */
[----:B------:R-:W-:Y:S01]  /*0640*/  IMAD.MOV.U32 R15, RZ, RZ, 0x3e2aaaa8 ;  /* 0x3e2aaaa8ff0f7424 */ /* 0x000fe200078e00ff */
[----:B------:R-:W-:Y:S01]  /*0650*/  LOP3.LUT P1, RZ, R0, 0x2, RZ, 0xc0, !PT ;  /* 0x0000000200ff7812 */ /* 0x000fe2000782c0ff */
[----:B------:R-:W-:Y:S01]  /*0660*/  BSSY.RECONVERGENT B0, `(.L_x_5) ;  /* 0x0000043000007945 */ /* 0x000fe20003800200 */
[----:B------:R-:W-:-:S02]  /*0670*/  FSEL R6, R6, 0.041666727513074874878, !P0 ;  /* 0x3d2aaabb06067808 */ /* 0x000fc40004000000 */
[----:B------:R-:W-:Y:S02]  /*0680*/  FSEL R4, R4, -0.00019574658654164522886, P0 ;  /* 0xb94d415304047808 */ /* 0x000fe40000000000 */
[----:B------:R-:W-:Y:S02]  /*0690*/  FSEL R0, R2, 1, !P0 ;  /* 0x3f80000002007808 */ /* 0x000fe40004000000 */
[----:B------:R-:W-:Y:S01]  /*06a0*/  FSEL R15, -R15, -0.4999999701976776123, !P0 ;  /* 0xbeffffff0f0f7808 */ /* 0x000fe20004000100 */
[----:B------:R-:W-:Y:S01]  /*06b0*/  FFMA R4, R3, R4, R6 ;  /* 0x0000000403047223 */ /* 0x000fe20000000006 */
[----:B------:R-:W-:Y:S01]  /*06c0*/  FSETP.GE.AND P0, PT, |R7|, 105615, PT ;  /* 0x47ce47800700780b */ /* 0x000fe20003f06200 */
[C---:B------:R-:W-:Y:S02]  /*06d0*/  FFMA R9, R3.reuse, R0, RZ ;  /* 0x0000000003097223 */ /* 0x040fe400000000ff */
[----:B------:R-:W-:-:S04]  /*06e0*/  FFMA R4, R3, R4, R15 ;  /* 0x0000000403047223 */ /* 0x000fc8000000000f */
[----:B------:R-:W-:-:S04]  /*06f0*/  FFMA R10, R9, R4, R0 ;  /* 0x00000004090a7223 */ /* 0x000fc80000000000 */
[----:B------:R-:W-:Y:S02]  /*0700*/  @P1 FADD R10, RZ, -R10 ;  /* 0x8000000aff0a1221 */ /* 0x000fe40000000000 */
[----:B------:R-:W-:Y:S05]  /*0710*/  @!P0 BRA `(.L_x_6) ;  /* 0x0000000000dc8947 */ /* 0x000fea0003800000 */
        /* <DEDUP_REMOVED lines=11> */
.L_x_7:
        /* <DEDUP_REMOVED lines=25> */
[----:B------:R-:W-:Y:S01]  /*0960*/  UMOV UR5, 0x3bf921fb ;  /* 0x3bf921fb00057882 */ /* 0x000fe20000000000 */
[----:B------:R-:W-:-:S02]  /*0970*/  ISETP.GE.AND P1, PT, R7, RZ, PT ;  /* 0x000000ff0700720c */ /* 0x000fc40003f26270 */
[-C--:B--2---:R-:W-:Y:S02]  /*0980*/  @P0 SHF.L.W.U32.HI R0, R3, R4.reuse, R0 ;  /* 0x0000000403000219 */ /* 0x084fe40000010e00 */
[----:B---3--:R-:W-:-:S04]  /*0990*/  @P0 SHF.L.W.U32.HI R3, R2, R4, R3 ;  /* 0x0000000402030219 */ /* 0x008fc80000010e03 */
[C---:B------:R-:W-:Y:S01]  /*09a0*/  SHF.L.W.U32.HI R2, R3.reuse, 0x2, R0 ;  /* 0x0000000203027819 */ /* 0x040fe20000010e00 */
[----:B------:R-:W-:-:S03]  /*09b0*/  IMAD.SHL.U32 R3, R3, 0x4, RZ ;  /* 0x0000000403037824 */ /* 0x000fc600078e00ff */
[----:B------:R-:W-:Y:S02]  /*09c0*/  SHF.R.S32.HI R4, RZ, 0x1f, R2 ;  /* 0x0000001fff047819 */ /* 0x000fe40000011402 */
[----:B------:R-:W-:Y:S02]  /*09d0*/  LOP3.LUT R7, R2, R7, RZ, 0x3c, !PT ;  /* 0x0000000702077212 */ /* 0x000fe400078e3cff */
[C---:B------:R-:W-:Y:S02]  /*09e0*/  LOP3.LUT R8, R4.reuse, R3, RZ, 0x3c, !PT ;  /* 0x0000000304087212 */ /* 0x040fe400078e3cff */
[----:B------:R-:W-:Y:S02]  /*09f0*/  LOP3.LUT R9, R4, R2, RZ, 0x3c, !PT ;  /* 0x0000000204097212 */ /* 0x000fe400078e3cff */
[----:B------:R-:W-:Y:S02]  /*0a00*/  SHF.R.U32.HI R3, RZ, 0x1e, R0 ;  /* 0x0000001eff037819 */ /* 0x000fe40000011600 */
[----:B------:R-:W-:-:S02]  /*0a10*/  ISETP.GE.AND P0, PT, R7, RZ, PT ;  /* 0x000000ff0700720c */ /* 0x000fc40003f06270 */
[----:B------:R-:W1:Y:S01]  /*0a20*/  I2F.F64.S64 R8, R8 ;  /* 0x0000000800087312 */ /* 0x000e620000301c00 */
[----:B------:R-:W-:-:S05]  /*0a30*/  LEA.HI R12, R2, R3, RZ, 0x1 ;  /* 0x00000003020c7211 */ /* 0x000fca00078f08ff */
[----:B------:R-:W-:-:S04]  /*0a40*/  IMAD.MOV R0, RZ, RZ, -R12 ;  /* 0x000000ffff007224 */ /* 0x000fc800078e0a0c */
[----:B------:R-:W-:Y:S01]  /*0a50*/  @!P1 IMAD.MOV.U32 R12, RZ, RZ, R0 ;  /* 0x000000ffff0c9224 */ /* 0x000fe200078e0000 */
[----:B-1----:R-:W-:-:S10]  /*0a60*/  DMUL R14, R8, UR4 ;  /* 0x00000004080e7c28 */ /* 0x002fd40008000000 */
[----:B------:R-:W1:Y:S02]  /*0a70*/  F2F.F32.F64 R14, R14 ;  /* 0x0000000e000e7310 */ /* 0x000e640000301000 */
[----:B01----:R-:W-:-:S07]  /*0a80*/  FSEL R11, -R14, R14, !P0 ;  /* 0x0000000e0e0b7208 */ /* 0x003fce0004000100 */
.L_x_6:
[----:B------:R-:W-:Y:S05]  /*0a90*/  BSYNC.RECONVERGENT B0 ;  /* 0x0000000000007941 */ /* 0x000fea0003800200 */
.L_x_5:
[----:B------:R-:W0:Y:S02]  /*0aa0*/  LDC.64 R2, c[0x0][0x380] ;  /* 0x0000e000ff027b82 */ /* 0x000e240000000a00 */
[----:B0-----:R-:W-:-:S05]  /*0ab0*/  IMAD.WIDE R2, R5, 0x8, R2 ;  /* 0x0000000805027825 */ /* 0x001fca00078e0202 */
[----:B------:R-:W2:Y:S01]  /*0ac0*/  LDG.E.64 R6, desc[UR6][R2.64] ;  /* 0x0000000602067981 */ /* 0x000ea2000c1e1b00 */
[----:B------:R-:W-:Y:S01]  /*0ad0*/  FMUL R4, R11, R11 ;  /* 0x0000000b0b047220 */ /* 0x000fe20000400000 */
[C---:B------:R-:W-:Y:S01]  /*0ae0*/  LOP3.LUT R0, R12.reuse, 0x1, RZ, 0xc0, !PT ;  /* 0x000000010c007812 */ /* 0x040fe200078ec0ff */
[----:B------:R-:W-:Y:S01]  /*0af0*/  IMAD.MOV.U32 R9, RZ, RZ, 0x3d2aaabb ;  /* 0x3d2aaabbff097424 */ /* 0x000fe200078e00ff */
[----:B------:R-:W-:Y:S01]  /*0b00*/  LOP3.LUT P1, RZ, R12, 0x2, RZ, 0xc0, !PT ;  /* 0x000000020cff7812 */ /* 0x000fe2000782c0ff */
[----:B------:R-:W-:Y:S01]  /*0b10*/  FFMA R13, R4, R13, -0.0013887860113754868507 ;  /* 0xbab607ed040d7423 */ /* 0x000fe2000000000d */
[----:B------:R-:W-:Y:S01]  /*0b20*/  ISETP.NE.U32.AND P0, PT, R0, 0x1, PT ;  /* 0x000000010000780c */ /* 0x000fe20003f05070 */
[----:B------:R-:W-:-:S03]  /*0b30*/  IMAD.MOV.U32 R15, RZ, RZ, 0x3effffff ;  /* 0x3effffffff0f7424 */ /* 0x000fc600078e00ff */
[----:B------:R-:W-:Y:S02]  /*0b40*/  FSEL R13, R13, -0.00019574658654164522886, !P0 ;  /* 0xb94d41530d0d7808 */ /* 0x000fe40004000000 */
[----:B------:R-:W-:Y:S02]  /*0b50*/  FSEL R9, R9, 0.0083327032625675201416, !P0 ;  /* 0x3c0885e409097808 */ /* 0x000fe40004000000 */
[----:B------:R-:W-:Y:S02]  /*0b60*/  FSEL R15, -R15, -0.16666662693023681641, !P0 ;  /* 0xbe2aaaa80f0f7808 */ /* 0x000fe40004000100 */
[----:B------:R-:W-:Y:S01]  /*0b70*/  FSEL R0, R11, 1, P0 ;  /* 0x3f8000000b007808 */ /* 0x000fe20000000000 */
[C---:B------:R-:W-:Y:S02]  /*0b80*/  FFMA R13, R4.reuse, R13, R9 ;  /* 0x0000000d040d7223 */ /* 0x040fe40000000009 */
[----:B------:R-:W0:Y:S02]  /*0b90*/  LDC.64 R8, c[0x0][0x388] ;  /* 0x0000e200ff087b82 */ /* 0x000e240000000a00 */
[C---:B------:R-:W-:Y:S01]  /*0ba0*/  FFMA R13, R4.reuse, R13, R15 ;  /* 0x0000000d040d7223 */ /* 0x040fe2000000000f */
[----:B------:R-:W-:-:S04]  /*0bb0*/  FFMA R11, R4, R0, RZ ;  /* 0x00000000040b7223 */ /* 0x000fc800000000ff */
[----:B------:R-:W-:-:S04]  /*0bc0*/  FFMA R0, R11, R13, R0 ;  /* 0x0000000d0b007223 */ /* 0x000fc80000000000 */
[----:B------:R-:W-:Y:S01]  /*0bd0*/  @P1 FADD R0, RZ, -R0 ;  /* 0x80000000ff001221 */ /* 0x000fe20000000000 */
[----:B0-----:R-:W-:-:S04]  /*0be0*/  IMAD.WIDE R8, R5, 0x8, R8 ;  /* 0x0000000805087825 */ /* 0x001fc800078e0208 */
[C---:B--2---:R-:W-:Y:S01]  /*0bf0*/  FMUL R11, R0.reuse, R7 ;  /* 0x00000007000b7220 */ /* 0x044fe20000400000 */
[----:B------:R-:W-:-:S03]  /*0c00*/  FMUL R4, R0, R6 ;  /* 0x0000000600047220 */ /* 0x000fc60000400000 */
[C---:B------:R-:W-:Y:S01]  /*0c10*/  FFMA R6, R10.reuse, R6, -R11 ;  /* 0x000000060a067223 */ /* 0x040fe2000000080b */
[----:B------:R-:W-:-:S05]  /*0c20*/  FFMA R7, R10, R7, R4 ;  /* 0x000000070a077223 */ /* 0x000fca0000000004 */
[----:B------:R-:W-:Y:S04]  /*0c30*/  STG.E.64 desc[UR6][R2.64], R6 ;  /* 0x0000000602007986 */ /* 0x000fe8000c101b06 */
[----:B------:R-:W2:Y:S02]  /*0c40*/  LDG.E.64 R4, desc[UR6][R8.64] ;  /* 0x0000000608047981 */ /* 0x000ea4000c1e1b00 */
[C---:B--2---:R-:W-:Y:S01]  /*0c50*/  FMUL R11, R0.reuse, R5 ;  /* 0x00000005000b7220 */ /* 0x044fe20000400000 */
[----:B------:R-:W-:-:S03]  /*0c60*/  FMUL R0, R0, R4 ;  /* 0x0000000400007220 */ /* 0x000fc60000400000 */
[C---:B------:R-:W-:Y:S01]  /*0c70*/  FFMA R4, R10.reuse, R4, -R11 ;  /* 0x000000040a047223 */ /* 0x040fe2000000080b */
[----:B------:R-:W-:-:S05]  /*0c80*/  FFMA R5, R10, R5, R0 ;  /* 0x000000050a057223 */ /* 0x000fca0000000000 */
[----:B------:R-:W-:Y:S01]  /*0c90*/  STG.E.64 desc[UR6][R8.64], R4 ;  /* 0x0000000408007986 */ /* 0x000fe2000c101b06 */
[----:B------:R-:W-:Y:S05]  /*0ca0*/  EXIT ;  /* 0x000000000000794d */ /* 0x000fea0003800000 */
        .weak           $__internal_0_$__cuda_sm3x_div_rn_noftz_f32_slowpath
        .type           $__internal_0_$__cuda_sm3x_div_rn_noftz_f32_slowpath,@function
        .size           $__internal_0_$__cuda_sm3x_div_rn_noftz_f32_slowpath,(.L_x_20 - $__internal_0_$__cuda_sm3x_div_rn_noftz_f32_slowpath)
$__internal_0_$__cuda_sm3x_div_rn_noftz_f32_slowpath:
[----:B------:R-:W-:Y:S01]  /*0cb0*/  SHF.R.U32.HI R4, RZ, 0x17, R9 ;  /* 0x00000017ff047819 */ /* 0x000fe20000011609 */
[----:B------:R-:W-:Y:S01]  /*0cc0*/  BSSY.RECONVERGENT B1, `(.L_x_8) ;  /* 0x0000063000017945 */ /* 0x000fe20003800200 */
[----:B------:R-:W-:Y:S02]  /*0cd0*/  SHF.R.U32.HI R0, RZ, 0x17, R3 ;  /* 0x00000017ff007819 */ /* 0x000fe40000011603 */
[----:B------:R-:W-:Y:S02]  /*0ce0*/  LOP3.LUT R6, R4, 0xff, RZ, 0xc0, !PT ;  /* 0x000000ff04067812 */ /* 0x000fe400078ec0ff */
[----:B------:R-:W-:-:S03]  /*0cf0*/  LOP3.LUT R4, R0, 0xff, RZ, 0xc0, !PT ;  /* 0x000000ff00047812 */ /* 0x000fc600078ec0ff */
[----:B------:R-:W-:Y:S02]  /*0d00*/  VIADD R10, R6, 0xffffffff ;  /* 0xffffffff060a7836 */ /* 0x000fe40000000000 */
[----:B------:R-:W-:-:S03]  /*0d10*/  VIADD R8, R4, 0xffffffff ;  /* 0xffffffff04087836 */ /* 0x000fc60000000000 */
[----:B------:R-:W-:-:S04]  /*0d20*/  ISETP.GT.U32.AND P0, PT, R10, 0xfd, PT ;  /* 0x000000fd0a00780c */ /* 0x000fc80003f04070 */
[----:B------:R-:W-:-:S13]  /*0d30*/  ISETP.GT.U32.OR P0, PT, R8, 0xfd, P0 ;  /* 0x000000fd0800780c */ /* 0x000fda0000704470 */
[----:B------:R-:W-:Y:S01]  /*0d40*/  @!P0 IMAD.MOV.U32 R7, RZ, RZ, RZ ;  /* 0x000000ffff078224 */ /* 0x000fe200078e00ff */
[----:B------:R-:W-:Y:S06]  /*0d50*/  @!P0 BRA `(.L_x_9) ;  /* 0x0000000000608947 */ /* 0x000fec0003800000 */
[----:B------:R-:W-:Y:S01]  /*0d60*/  FSETP.GTU.FTZ.AND P0, PT, |R3|, +INF , PT ;  /* 0x7f8000000300780b */ /* 0x000fe20003f1c200 */
[----:B------:R-:W-:Y:S01]  /*0d70*/  IMAD.MOV.U32 R0, RZ, RZ, R9 ;  /* 0x000000ffff007224 */ /* 0x000fe200078e0009 */
[----:B------:R-:W-:-:S04]  /*0d80*/  FSETP.GTU.FTZ.AND P1, PT, |R9|, +INF , PT ;  /* 0x7f8000000900780b */ /* 0x000fc80003f3c200 */
[----:B------:R-:W-:-:S13]  /*0d90*/  PLOP3.LUT P0, PT, P0, P1, PT, 0xf8, 0x8f ;  /* 0x00000000008f781c */ /* 0x000fda0000703f70 */
[----:B------:R-:W-:Y:S05]  /*0da0*/  @P0 BRA `(.L_x_10) ;  /* 0x00000004004c0947 */ /* 0x000fea0003800000 */
[----:B------:R-:W-:-:S13]  /*0db0*/  LOP3.LUT P0, RZ, R9, 0x7fffffff, R3, 0xc8, !PT ;  /* 0x7fffffff09ff7812 */ /* 0x000fda000780c803 */
[----:B------:R-:W-:Y:S05]  /*0dc0*/  @!P0 BRA `(.L_x_11) ;  /* 0x00000004003c8947 */ /* 0x000fea0003800000 */
[C---:B------:R-:W-:Y:S02]  /*0dd0*/  FSETP.NEU.FTZ.AND P2, PT, |R3|.reuse, +INF , PT ;  /* 0x7f8000000300780b */ /* 0x040fe40003f5d200 */
[----:B------:R-:W-:Y:S02]  /*0de0*/  FSETP.NEU.FTZ.AND P1, PT, |R0|, +INF , PT ;  /* 0x7f8000000000780b */ /* 0x000fe40003f3d200 */
[----:B------:R-:W-:-:S11]  /*0df0*/  FSETP.NEU.FTZ.AND P0, PT, |R3|, +INF , PT ;  /* 0x7f8000000300780b */ /* 0x000fd60003f1d200 */
[----:B------:R-:W-:Y:S05]  /*0e00*/  @!P1 BRA !P2, `(.L_x_11) ;  /* 0x00000004002c9947 */ /* 0x000fea0005000000 */
[----:B------:R-:W-:-:S04]  /*0e10*/  LOP3.LUT P2, RZ, R3, 0x7fffffff, RZ, 0xc0, !PT ;  /* 0x7fffffff03ff7812 */ /* 0x000fc8000784c0ff */
[----:B------:R-:W-:-:S13]  /*0e20*/  PLOP3.LUT P1, PT, P1, P2, PT, 0x2f, 0xf2 ;  /* 0x0000000000f2781c */ /* 0x000fda0000f24577 */
[----:B------:R-:W-:Y:S05]  /*0e30*/  @P1 BRA `(.L_x_12) ;  /* 0x0000000400181947 */ /* 0x000fea0003800000 */
[----:B------:R-:W-:-:S04]  /*0e40*/  LOP3.LUT P1, RZ, R9, 0x7fffffff, RZ, 0xc0, !PT ;  /* 0x7fffffff09ff7812 */ /* 0x000fc8000782c0ff */
[----:B------:R-:W-:-:S13]  /*0e50*/  PLOP3.LUT P0, PT, P0, P1, PT, 0x2f, 0xf2 ;  /* 0x0000000000f2781c */ /* 0x000fda0000702577 */
[----:B------:R-:W-:Y:S05]  /*0e60*/  @P0 BRA `(.L_x_13) ;  /* 0x0000000400000947 */ /* 0x000fea0003800000 */
[----:B------:R-:W-:Y:S02]  /*0e70*/  ISETP.GE.AND P0, PT, R8, RZ, PT ;  /* 0x000000ff0800720c */ /* 0x000fe40003f06270 */
[----:B------:R-:W-:-:S11]  /*0e80*/  ISETP.GE.AND P1, PT, R10, RZ, PT ;  /* 0x000000ff0a00720c */ /* 0x000fd60003f26270 */
[----:B------:R-:W-:Y:S02]  /*0e90*/  @P0 IMAD.MOV.U32 R7, RZ, RZ, RZ ;  /* 0x000000ffff070224 */ /* 0x000fe400078e00ff */
[----:B------:R-:W-:Y:S01]  /*0ea0*/  @!P0 FFMA R3, R3, 1.84467440737095516160e+19, RZ ;  /* 0x5f80000003038823 */ /* 0x000fe200000000ff */
[----:B------:R-:W-:Y:S02]  /*0eb0*/  @!P0 IMAD.MOV.U32 R7, RZ, RZ, -0x40 ;  /* 0xffffffc0ff078424 */ /* 0x000fe400078e00ff */
[----:B------:R-:W-:Y:S02]  /*0ec0*/  @!P1 FFMA R9, R0, 1.84467440737095516160e+19, RZ ;  /* 0x5f80000000099823 */ /* 0x000fe400000000ff */
[----:B------:R-:W-:-:S07]  /*0ed0*/  @!P1 VIADD R7, R7, 0x40 ;  /* 0x0000004007079836 */ /* 0x000fce0000000000 */
.L_x_9:
[----:B------:R-:W-:Y:S01]  /*0ee0*/  LEA R0, R6, 0xc0800000, 0x17 ;  /* 0xc080000006007811 */ /* 0x000fe200078eb8ff */
[----:B------:R-:W-:Y:S01]  /*0ef0*/  VIADD R4, R4, 0xffffff81 ;  /* 0xffffff8104047836 */ /* 0x000fe20000000000 */
[----:B------:R-:W-:Y:S03]  /*0f00*/  BSSY.RECONVERGENT B2, `(.L_x_14) ;  /* 0x0000035000027945 */ /* 0x000fe60003800200 */
[----:B------:R-:W-:Y:S02]  /*0f10*/  IMAD.IADD R9, R9, 0x1, -R0 ;  /* 0x0000000109097824 */ /* 0x000fe400078e0a00 */
[C---:B------:R-:W-:Y:S01]  /*0f20*/  IMAD R0, R4.reuse, -0x800000, R3 ;  /* 0xff80000004007824 */ /* 0x040fe200078e0203 */
[----:B------:R-:W-:Y:S01]  /*0f30*/  IADD3 R4, PT, PT, R4, 0x7f, -R6 ;  /* 0x0000007f04047810 */ /* 0x000fe20007ffe806 */
[----:B------:R-:W0:Y:S01]  /*0f40*/  MUFU.RCP R8, R9 ;  /* 0x0000000900087308 */ /* 0x000e220000001000 */
[----:B------:R-:W-:-:S03]  /*0f50*/  FADD.FTZ R11, -R9, -RZ ;  /* 0x800000ff090b7221 */ /* 0x000fc60000010100 */
[----:B------:R-:W-:Y:S02]  /*0f60*/  IMAD.IADD R4, R4, 0x1, R7 ;  /* 0x0000000104047824 */ /* 0x000fe400078e0207 */
[----:B0-----:R-:W-:-:S04]  /*0f70*/  FFMA R13, R8, R11, 1 ;  /* 0x3f800000080d7423 */ /* 0x001fc8000000000b */
[----:B------:R-:W-:-:S04]  /*0f80*/  FFMA R10, R8, R13, R8 ;  /* 0x0000000d080a7223 */ /* 0x000fc80000000008 */
[----:B------:R-:W-:-:S04]  /*0f90*/  FFMA R3, R0, R10, RZ ;  /* 0x0000000a00037223 */ /* 0x000fc800000000ff */
[----:B------:R-:W-:-:S04]  /*0fa0*/  FFMA R8, R11, R3, R0 ;  /* 0x000000030b087223 */ /* 0x000fc80000000000 */
[----:B------:R-:W-:-:S04]  /*0fb0*/  FFMA R13, R10, R8, R3 ;  /* 0x000000080a0d7223 */ /* 0x000fc80000000003 */
[----:B------:R-:W-:-:S04]  /*0fc0*/  FFMA R8, R11, R13, R0 ;  /* 0x0000000d0b087223 */ /* 0x000fc80000000000 */
[----:B------:R-:W-:-:S05]  /*0fd0*/  FFMA R0, R10, R8, R13 ;  /* 0x000000080a007223 */ /* 0x000fca000000000d */
[----:B------:R-:W-:-:S04]  /*0fe0*/  SHF.R.U32.HI R3, RZ, 0x17, R0 ;  /* 0x00000017ff037819 */ /* 0x000fc80000011600 */
[----:B------:R-:W-:-:S05]  /*0ff0*/  LOP3.LUT R3, R3, 0xff, RZ, 0xc0, !PT ;  /* 0x000000ff03037812 */ /* 0x000fca00078ec0ff */
[----:B------:R-:W-:-:S04]  /*1000*/  IMAD.IADD R9, R3, 0x1, R4 ;  /* 0x0000000103097824 */ /* 0x000fc800078e0204 */
[----:B------:R-:W-:-:S05]  /*1010*/  VIADD R3, R9, 0xffffffff ;  /* 0xffffffff09037836 */ /* 0x000fca0000000000 */
[----:B------:R-:W-:-:S13]  /*1020*/  ISETP.GE.U32.AND P0, PT, R3, 0xfe, PT ;  /* 0x000000fe0300780c */ /* 0x000fda0003f06070 */
[----:B------:R-:W-:Y:S05]  /*1030*/  @!P0 BRA `(.L_x_15) ;  /* 0x0000000000808947 */ /* 0x000fea0003800000 */
[----:B------:R-:W-:-:S13]  /*1040*/  ISETP.GT.AND P0, PT, R9, 0xfe, PT ;  /* 0x000000fe0900780c */ /* 0x000fda0003f04270 */
[----:B------:R-:W-:Y:S05]  /*1050*/  @P0 BRA `(.L_x_16) ;  /* 0x00000000006c0947 */ /* 0x000fea0003800000 */
[----:B------:R-:W-:-:S13]  /*1060*/  ISETP.GE.AND P0, PT, R9, 0x1, PT ;  /* 0x000000010900780c */ /* 0x000fda0003f06270 */
[----:B------:R-:W-:Y:S05]  /*1070*/  @P0 BRA `(.L_x_17) ;  /* 0x0000000000740947 */ /* 0x000fea0003800000 */
[----:B------:R-:W-:Y:S02]  /*1080*/  ISETP.GE.AND P0, PT, R9, -0x18, PT ;  /* 0xffffffe80900780c */ /* 0x000fe40003f06270 */
[----:B------:R-:W-:-:S11]  /*1090*/  LOP3.LUT R0, R0, 0x80000000, RZ, 0xc0, !PT ;  /* 0x8000000000007812 */ /* 0x000fd600078ec0ff */
[----:B------:R-:W-:Y:S05]  /*10a0*/  @!P0 BRA `(.L_x_17) ;  /* 0x0000000000688947 */ /* 0x000fea0003800000 */
[CCC-:B------:R-:W-:Y:S01]  /*10b0*/  FFMA.RZ R3, R10.reuse, R8.reuse, R13.reuse ;  /* 0x000000080a037223 */ /* 0x1c0fe2000000c00d */
[C---:B------:R-:W-:Y:S02]  /*10c0*/  VIADD R7, R9.reuse, 0x20 ;  /* 0x0000002009077836 */ /* 0x040fe40000000000 */
[CCC-:B------:R-:W-:Y:S01]  /*10d0*/  FFMA.RM R4, R10.reuse, R8.reuse, R13.reuse ;  /* 0x000000080a047223 */ /* 0x1c0fe2000000400d */
[----:B------:R-:W-:Y:S02]  /*10e0*/  ISETP.NE.AND P2, PT, R9, RZ, PT ;  /* 0x000000ff0900720c */ /* 0x000fe40003f45270 */
[----:B------:R-:W-:Y:S01]  /*10f0*/  LOP3.LUT R6, R3, 0x7fffff, RZ, 0xc0, !PT ;  /* 0x007fffff03067812 */ /* 0x000fe200078ec0ff */
[----:B------:R-:W-:Y:S01]  /*1100*/  FFMA.RP R3, R10, R8, R13 ;  /* 0x000000080a037223 */ /* 0x000fe2000000800d */
[----:B------:R-:W-:Y:S01]  /*1110*/  IMAD.MOV R8, RZ, RZ, -R9 ;  /* 0x000000ffff087224 */ /* 0x000fe200078e0a09 */
[----:B------:R-:W-:Y:S02]  /*1120*/  ISETP.NE.AND P1, PT, R9, RZ, PT ;  /* 0x000000ff0900720c */ /* 0x000fe40003f25270 */
[----:B------:R-:W-:-:S02]  /*1130*/  LOP3.LUT R6, R6, 0x800000, RZ, 0xfc, !PT ;  /* 0x0080000006067812 */ /* 0x000fc400078efcff */
[----:B------:R-:W-:Y:S02]  /*1140*/  FSETP.NEU.FTZ.AND P0, PT, R3, R4, PT ;  /* 0x000000040300720b */ /* 0x000fe40003f1d000 */
[----:B------:R-:W-:Y:S02]  /*1150*/  SHF.L.U32 R7, R6, R7, RZ ;  /* 0x0000000706077219 */ /* 0x000fe400000006ff */
[----:B------:R-:W-:Y:S02]  /*1160*/  SEL R3, R8, RZ, P2 ;  /* 0x000000ff08037207 */ /* 0x000fe40001000000 */
[----:B------:R-:W-:Y:S02]  /*1170*/  ISETP.NE.AND P1, PT, R7, RZ, P1 ;  /* 0x000000ff0700720c */ /* 0x000fe40000f25270 */
[----:B------:R-:W-:Y:S02]  /*1180*/  SHF.R.U32.HI R3, RZ, R3, R6 ;  /* 0x00000003ff037219 */ /* 0x000fe40000011606 */
[----:B------:R-:W-:-:S02]  /*1190*/  PLOP3.LUT P0, PT, P0, P1, PT, 0xf8, 0x8f ;  /* 0x00000000008f781c */ /* 0x000fc40000703f70 */
[----:B------:R-:W-:Y:S02]  /*11a0*/  SHF.R.U32.HI R7, RZ, 0x1, R3 ;  /* 0x00000001ff077819 */ /* 0x000fe40000011603 */
[----:B------:R-:W-:-:S04]  /*11b0*/  SEL R4, RZ, 0x1, !P0 ;  /* 0x00000001ff047807 */ /* 0x000fc80004000000 */
[----:B------:R-:W-:-:S04]  /*11c0*/  LOP3.LUT R4, R4, 0x1, R7, 0xf8, !PT ;  /* 0x0000000104047812 */ /* 0x000fc800078ef807 */
[----:B------:R-:W-:-:S05]  /*11d0*/  LOP3.LUT R4, R4, R3, RZ, 0xc0, !PT ;  /* 0x0000000304047212 */ /* 0x000fca00078ec0ff */
[----:B------:R-:W-:-:S05]  /*11e0*/  IMAD.IADD R7, R7, 0x1, R4 ;  /* 0x0000000107077824 */ /* 0x000fca00078e0204 */
[----:B------:R-:W-:Y:S01]  /*11f0*/  LOP3.LUT R0, R7, R0, RZ, 0xfc, !PT ;  /* 0x0000000007007212 */ /* 0x000fe200078efcff */
[----:B------:R-:W-:Y:S06]  /*1200*/  BRA `(.L_x_17) ;  /* 0x0000000000107947 */ /* 0x000fec0003800000 */
.L_x_16:
[----:B------:R-:W-:-:S04]  /*1210*/  LOP3.LUT R0, R0, 0x80000000, RZ, 0xc0, !PT ;  /* 0x8000000000007812 */ /* 0x000fc800078ec0ff */
[----:B------:R-:W-:Y:S01]  /*1220*/  LOP3.LUT R0, R0, 0x7f800000, RZ, 0xfc, !PT ;  /* 0x7f80000000007812 */ /* 0x000fe200078efcff */
[----:B------:R-:W-:Y:S06]  /*1230*/  BRA `(.L_x_17) ;  /* 0x0000000000047947 */ /* 0x000fec0003800000 */
.L_x_15:
[----:B------:R-:W-:-:S07]  /*1240*/  IMAD R0, R4, 0x800000, R0 ;  /* 0x0080000004007824 */ /* 0x000fce00078e0200 */
.L_x_17:
[----:B------:R-:W-:Y:S05]  /*1250*/  BSYNC.RECONVERGENT B2 ;  /* 0x0000000000027941 */ /* 0x000fea0003800200 */
.L_x_14:
[----:B------:R-:W-:Y:S05]  /*1260*/  BRA `(.L_x_18) ;  /* 0x0000000000207947 */ /* 0x000fea0003800000 */
.L_x_13:
[----:B------:R-:W-:-:S04]  /*1270*/  LOP3.LUT R0, R9, 0x80000000, R3, 0x48, !PT ;  /* 0x8000000009007812 */ /* 0x000fc800078e4803 */
[----:B------:R-:W-:Y:S01]  /*1280*/  LOP3.LUT R0, R0, 0x7f800000, RZ, 0xfc, !PT ;  /* 0x7f80000000007812 */ /* 0x000fe200078efcff */
[----:B------:R-:W-:Y:S06]  /*1290*/  BRA `(.L_x_18) ;  /* 0x0000000000147947 */ /* 0x000fec0003800000 */
.L_x_12:
[----:B------:R-:W-:Y:S01]  /*12a0*/  LOP3.LUT R0, R9, 0x80000000, R3, 0x48, !PT ;  /* 0x8000000009007812 */ /* 0x000fe200078e4803 */
[----:B------:R-:W-:Y:S06]  /*12b0*/  BRA `(.L_x_18) ;  /* 0x00000000000c7947 */ /* 0x000fec0003800000 */
.L_x_11:
[----:B------:R-:W0:Y:S01]  /*12c0*/  MUFU.RSQ R0, -QNAN ;  /* 0xffc0000000007908 */ /* 0x000e220000001400 */
[----:B------:R-:W-:Y:S05]  /*12d0*/  BRA `(.L_x_18) ;  /* 0x0000000000047947 */ /* 0x000fea0003800000 */
.L_x_10:
[----:B------:R-:W-:-:S07]  /*12e0*/  FADD.FTZ R0, R3, R0 ;  /* 0x0000000003007221 */ /* 0x000fce0000010000 */
.L_x_18:
[----:B------:R-:W-:Y:S05]  /*12f0*/  BSYNC.RECONVERGENT B1 ;  /* 0x0000000000017941 */ /* 0x000fea0003800200 */
.L_x_8:
[----:B------:R-:W-:-:S04]  /*1300*/  IMAD.MOV.U32 R3, RZ, RZ, 0x0 ;  /* 0x00000000ff037424 */ /* 0x000fc800078e00ff */
[----:B0-----:R-:W-:Y:S05]  /*1310*/  RET.REL.NODEC R2 `(gauge) ;  /* 0xffffffec02387950 */ /* 0x001fea0003c3ffff */
.L_x_19:
[----:B------:R-:W-:-:S00]  /*1320*/  BRA `(.L_x_19) ;  /* 0xfffffffc00fc7947 */ /* 0x000fc0000383ffff */
[----:B------:R-:W-:-:S00]  /*1330*/  NOP ;  /* 0x0000000000007918 */ /* 0x000fc00000000000 */
        /* <DEDUP_REMOVED lines=12> */
.L_x_20:


//--------------------- .nv.global.init           --------------------------
	.section	.nv.global.init,"aw",@progbits
	.align	4
.nv.global.init:
	.type		__cudart_i2opi_f,@object
	.size		__cudart_i2opi_f,(.L_0 - __cudart_i2opi_f)
__cudart_i2opi_f:
        /*0000*/ 	.byte	0x41, 0x90, 0x43, 0x3c, 0x99, 0x95, 0x62, 0xdb, 0xc0, 0xdd, 0x34, 0xf5, 0xd1, 0x57, 0x27, 0xfc
        /*0010*/ 	.byte	0x29, 0x15, 0x44, 0x4e, 0x6e, 0x83, 0xf9, 0xa2
.L_0:


//--------------------- .nv.shared.reserved.0     --------------------------
	.section	.nv.shared.reserved.0,"aw",@nobits
	.weak		__nv_reservedSMEM_offset_0_alias
	.size		__nv_reservedSMEM_offset_0_alias, 0, 64
	.other		__nv_reservedSMEM_offset_0_alias,@"STO_CUDA_RESERVED_SHARED STV_DEFAULT"
__nv_reservedSMEM_offset_0_alias:
	.zero		0
	.zero		64


//--------------------- .nv.constant0.gauge       --------------------------
	.section	.nv.constant0.gauge,"a",@progbits
	.sectionflags	@""
	.align	4
.nv.constant0.gauge:
	.zero		924


//--------------------- SYMBOLS --------------------------

	.type		.nv.reservedSmem.offset0,@object
	.size		.nv.reservedSmem.offset0,0x4
